	.headerflags	@"EF_CUDA_TEXMODE_UNIFIED EF_CUDA_64BIT_ADDRESS EF_CUDA_ACCELERATORS EF_CUDA_SM90 EF_CUDA_VIRTUAL_SM(EF_CUDA_SM90)"
	.elftype	@"ET_EXEC"


//--------------------- .nv.info                  --------------------------
	.section	.nv.info,"",@"SHT_CUDA_INFO"
	.align	4


	//----- nvinfo : EIATTR_REGCOUNT
	.align		4
        /*0000*/ 	.byte	0x04, 0x2f
        /*0002*/ 	.short	(.L_1 - .L_0)
	.align		4
.L_0:
        /*0004*/ 	.word	index@(triton_poi_fused_cat_20)
        /*0008*/ 	.word	0x00000012


	//----- nvinfo : EIATTR_MIN_STACK_SIZE
	.align		4
.L_1:
        /*000c*/ 	.byte	0x04, 0x12
        /*000e*/ 	.short	(.L_3 - .L_2)
	.align		4
.L_2:
        /*0010*/ 	.word	index@(triton_poi_fused_cat_20)
        /*0014*/ 	.word	0x00000000


	//----- nvinfo : EIATTR_FRAME_SIZE
	.align		4
.L_3:
        /*0018*/ 	.byte	0x04, 0x11
        /*001a*/ 	.short	(.L_5 - .L_4)
	.align		4
.L_4:
        /*001c*/ 	.word	index@(triton_poi_fused_cat_20)
        /*0020*/ 	.word	0x00000000


	//----- nvinfo : EIATTR_MIN_STACK_SIZE
	.align		4
.L_5:
        /*0024*/ 	.byte	0x04, 0x12
        /*0026*/ 	.short	(.L_7 - .L_6)
	.align		4
.L_6:
        /*0028*/ 	.word	index@(triton_poi_fused_cat_20)
        /*002c*/ 	.word	0x00000000
.L_7:


//--------------------- .nv.info.triton_poi_fused_cat_20 --------------------------
	.section	.nv.info.triton_poi_fused_cat_20,"",@"SHT_CUDA_INFO"
	.sectionflags	@""
	.align	4


	//----- nvinfo : EIATTR_CUDA_API_VERSION
	.align		4
        /*0000*/ 	.byte	0x04, 0x37
        /*0002*/ 	.short	(.L_9 - .L_8)
.L_8:
        /*0004*/ 	.word	0x0000007c


	//----- nvinfo : EIATTR_KPARAM_INFO
	.align		4
.L_9:
        /*0008*/ 	.byte	0x04, 0x17
        /*000a*/ 	.short	(.L_11 - .L_10)
.L_10:
        /*000c*/ 	.word	0x00000000
        /*0010*/ 	.short	0x0002
        /*0012*/ 	.short	0x0010
        /*0014*/ 	.byte	0x00, 0xf0, 0x11, 0x00


	//----- nvinfo : EIATTR_KPARAM_INFO
	.align		4
.L_11:
        /*0018*/ 	.byte	0x04, 0x17
        /*001a*/ 	.short	(.L_13 - .L_12)
.L_12:
        /*001c*/ 	.word	0x00000000
        /*0020*/ 	.short	0x0001
        /*0022*/ 	.short	0x0008
        /*0024*/ 	.byte	0x00, 0xf4, 0x21, 0x00


	//----- nvinfo : EIATTR_KPARAM_INFO
	.align		4
.L_13:
        /*0028*/ 	.byte	0x04, 0x17
        /*002a*/ 	.short	(.L_15 - .L_14)
.L_14:
        /*002c*/ 	.word	0x00000000
        /*0030*/ 	.short	0x0000
        /*0032*/ 	.short	0x0000
        /*0034*/ 	.byte	0x00, 0xf4, 0x21, 0x00


	//----- nvinfo : EIATTR_SPARSE_MMA_MASK
	.align		4
.L_15:
        /*0038*/ 	.byte	0x03, 0x50
        /*003a*/ 	.short	0x0000


	//----- nvinfo : EIATTR_MAXREG_COUNT
	.align		4
        /*003c*/ 	.byte	0x03, 0x1b
        /*003e*/ 	.short	0x00ff


	//----- nvinfo : EIATTR_EXIT_INSTR_OFFSETS
	.align		4
        /*0040*/ 	.byte	0x04, 0x1c
        /*0042*/ 	.short	(.L_17 - .L_16)


	//   ....[0]....
.L_16:
        /*0044*/ 	.word	0x00000160


	//   ....[1]....
        /*0048*/ 	.word	0x00000180


	//----- nvinfo : EIATTR_REQNTID
	.align		4
.L_17:
        /*004c*/ 	.byte	0x04, 0x10
        /*004e*/ 	.short	(.L_19 - .L_18)
.L_18:
        /*0050*/ 	.word	0x00000020
        /*0054*/ 	.word	0x00000001
        /*0058*/ 	.word	0x00000001


	//----- nvinfo : EIATTR_CBANK_PARAM_SIZE
	.align		4
.L_19:
        /*005c*/ 	.byte	0x03, 0x19
        /*005e*/ 	.short	0x0014


	//----- nvinfo : EIATTR_PARAM_CBANK
	.align		4
        /*0060*/ 	.byte	0x04, 0x0a
        /*0062*/ 	.short	(.L_21 - .L_20)
	.align		4
.L_20:
        /*0064*/ 	.word	index@(.nv.constant0.triton_poi_fused_cat_20)
        /*0068*/ 	.short	0x0210
        /*006a*/ 	.short	0x0014


	//----- nvinfo : EIATTR_SW_WAR
	.align		4
.L_21:
        /*006c*/ 	.byte	0x04, 0x36
        /*006e*/ 	.short	(.L_23 - .L_22)
.L_22:
        /*0070*/ 	.word	0x00000008
.L_23:


//--------------------- .nv.callgraph             --------------------------
	.section	.nv.callgraph,"",@"SHT_CUDA_CALLGRAPH"
	.align	4
	.sectionentsize	8
	.align		4
        /*0000*/ 	.word	0x00000000
	.align		4
        /*0004*/ 	.word	0xffffffff
	.align		4
        /*0008*/ 	.word	0x00000000
	.align		4
        /*000c*/ 	.word	0xfffffffe
	.align		4
        /*0010*/ 	.word	0x00000000
	.align		4
        /*0014*/ 	.word	0xfffffffd
	.align		4
        /*0018*/ 	.word	0x00000000
	.align		4
        /*001c*/ 	.word	0xfffffffc


//--------------------- .text.triton_poi_fused_cat_20 --------------------------
	.section	.text.triton_poi_fused_cat_20,"ax",@progbits
	.align	128
        .global         triton_poi_fused_cat_20
        .type           triton_poi_fused_cat_20,@function
        .size           triton_poi_fused_cat_20,(.L_x_1 - triton_poi_fused_cat_20)
        .other          triton_poi_fused_cat_20,@"STO_CUDA_ENTRY STV_DEFAULT"
triton_poi_fused_cat_20:
.text.triton_poi_fused_cat_20:
[----:B------:R-:W0:Y:S02]  /*0000*/  LDC R1, c[0x0][0x28] ;  /* 0x00000a00ff017b82 */ /* 0x000e240000000800 */
[----:B------:R-:W1:Y:S01]  /*0010*/  S2R R0, SR_TID.X ;  /* 0x0000000000007919 */ /* 0x000e620000002100 */
[----:B------:R-:W2:Y:S01]  /*0020*/  LDC.64 R4, c[0x0][0x210] ;  /* 0x00008400ff047b82 */ /* 0x000ea20000000a00 */
[----:B------:R-:W-:Y:S01]  /*0030*/  IMAD.MOV.U32 R13, RZ, RZ, RZ ;  /* 0x000000ffff0d7224 */ /* 0x000fe200078e00ff */
[----:B------:R-:W-:Y:S01]  /*0040*/  ULDC.64 UR4, c[0x0][0x208] ;  /* 0x0000820000047ab9 */ /* 0x000fe20000000a00 */
[----:B------:R-:W3:Y:S05]  /*0050*/  S2R R3, SR_CTAID.X ;  /* 0x0000000000037919 */ /* 0x000eea0000002500 */
[----:B------:R-:W4:Y:S01]  /*0060*/  LDC.64 R8, c[0x0][0x218] ;  /* 0x00008600ff087b82 */ /* 0x000f220000000a00 */
[----:B-1----:R-:W-:-:S04]  /*0070*/  LOP3.LUT R0, R0, 0x1f, RZ, 0xc0, !PT ;  /* 0x0000001f00007812 */ /* 0x002fc800078ec0ff */
[----:B---3--:R-:W-:-:S04]  /*0080*/  LEA R0, R3, R0, 0x6 ;  /* 0x0000000003007211 */ /* 0x008fc800078e30ff */
[C---:B------:R-:W-:Y:S02]  /*0090*/  ISETP.GE.AND P0, PT, R0.reuse, 0x40, PT ;  /* 0x000000400000780c */ /* 0x040fe40003f06270 */
[----:B------:R-:W-:Y:S02]  /*00a0*/  SHF.L.U32 R7, R0, 0x4, RZ ;  /* 0x0000000400077819 */ /* 0x000fe400000006ff */
[----:B------:R-:W-:-:S03]  /*00b0*/  IADD3 R6, R0, 0x20, RZ ;  /* 0x0000002000067810 */ /* 0x000fc60007ffe0ff */
[----:B--2---:R-:W-:Y:S01]  /*00c0*/  IMAD.WIDE R2, R7, 0x4, R4 ;  /* 0x0000000407027825 */ /* 0x004fe200078e0204 */
[C---:B------:R-:W-:Y:S02]  /*00d0*/  ISETP.GE.AND P1, PT, R6.reuse, 0x40, PT ;  /* 0x000000400600780c */ /* 0x040fe40003f26270 */
[----:B------:R-:W-:-:S03]  /*00e0*/  SHF.L.U32 R11, R6, 0x4, RZ ;  /* 0x00000004060b7819 */ /* 0x000fc600000006ff */
[----:B------:R-:W2:Y:S01]  /*00f0*/  @!P0 LDG.E.EL R13, desc[UR4][R2.64+0x3c] ;  /* 0x00003c04020d8981 */ /* 0x000ea2000c2e1900 */
[----:B------:R-:W-:Y:S02]  /*0100*/  IMAD.MOV.U32 R15, RZ, RZ, RZ ;  /* 0x000000ffff0f7224 */ /* 0x000fe400078e00ff */
[----:B------:R-:W-:-:S04]  /*0110*/  IMAD.WIDE R4, R11, 0x4, R4 ;  /* 0x000000040b047825 */ /* 0x000fc800078e0204 */
[--C-:B----4-:R-:W-:Y:S01]  /*0120*/  IMAD.WIDE R6, R7, 0x4, R8.reuse ;  /* 0x0000000407067825 */ /* 0x110fe200078e0208 */
[----:B------:R1:W5:Y:S03]  /*0130*/  @!P1 LDG.E.EL R15, desc[UR4][R4.64+0x3c] ;  /* 0x00003c04040f9981 */ /* 0x000366000c2e1900 */
[----:B------:R-:W-:Y:S01]  /*0140*/  IMAD.WIDE R8, R11, 0x4, R8 ;  /* 0x000000040b087825 */ /* 0x000fe200078e0208 */
[----:B--2---:R1:W-:Y:S01]  /*0150*/  @!P0 STG.E desc[UR4][R6.64], R13 ;  /* 0x0000000d06008986 */ /* 0x0043e2000c101904 */
[----:B------:R-:W-:Y:S05]  /*0160*/  @P1 EXIT ;  /* 0x000000000000194d */ /* 0x000fea0003800000 */
[----:B-----5:R-:W-:Y:S01]  /*0170*/  STG.E desc[UR4][R8.64], R15 ;  /* 0x0000000f08007986 */ /* 0x020fe2000c101904 */
[----:B------:R-:W-:Y:S05]  /*0180*/  EXIT ;  /* 0x000000000000794d */ /* 0x000fea0003800000 */
.L_x_0:
[----:B------:R-:W-:-:S00]  /*0190*/  BRA `(.L_x_0) ;  /* 0xfffffffc00fc7947 */ /* 0x000fc0000383ffff */
[----:B------:R-:W-:-:S00]  /*01a0*/  NOP ;  /* 0x0000000000007918 */ /* 0x000fc00000000000 */
        /* <DEDUP_REMOVED lines=13> */
.L_x_1:


//--------------------- .nv.constant0.triton_poi_fused_cat_20 --------------------------
	.section	.nv.constant0.triton_poi_fused_cat_20,"a",@progbits
	.sectionflags	@""
	.align	4
.nv.constant0.triton_poi_fused_cat_20:
	.zero		548
